	.headerflags	@"EF_CUDA_TEXMODE_UNIFIED EF_CUDA_64BIT_ADDRESS EF_CUDA_ACCELERATORS EF_CUDA_SM90 EF_CUDA_VIRTUAL_SM(EF_CUDA_SM90)"
	.elftype	@"ET_EXEC"


//--------------------- .nv.info                  --------------------------
	.section	.nv.info,"",@"SHT_CUDA_INFO"
	.align	4


	//----- nvinfo : EIATTR_REGCOUNT
	.align		4
        /*0000*/ 	.byte	0x04, 0x2f
        /*0002*/ 	.short	(.L_3 - .L_2)
	.align		4
.L_2:
        /*0004*/ 	.word	index@(triton_poi_fused__native_batch_norm_legit_no_training_relu_26)
        /*0008*/ 	.word	0x00000020


	//----- nvinfo : EIATTR_MIN_STACK_SIZE
	.align		4
.L_3:
        /*000c*/ 	.byte	0x04, 0x12
        /*000e*/ 	.short	(.L_5 - .L_4)
	.align		4
.L_4:
        /*0010*/ 	.word	index@(triton_poi_fused__native_batch_norm_legit_no_training_relu_26)
        /*0014*/ 	.word	0x00000000


	//----- nvinfo : EIATTR_FRAME_SIZE
	.align		4
.L_5:
        /*0018*/ 	.byte	0x04, 0x11
        /*001a*/ 	.short	(.L_7 - .L_6)
	.align		4
.L_6:
        /*001c*/ 	.word	index@(triton_poi_fused__native_batch_norm_legit_no_training_relu_26)
        /*0020*/ 	.word	0x00000000


	//----- nvinfo : EIATTR_MIN_STACK_SIZE
	.align		4
.L_7:
        /*0024*/ 	.byte	0x04, 0x12
        /*0026*/ 	.short	(.L_9 - .L_8)
	.align		4
.L_8:
        /*0028*/ 	.word	index@(triton_poi_fused__native_batch_norm_legit_no_training_relu_26)
        /*002c*/ 	.word	0x00000000
.L_9:


//--------------------- .nv.info.triton_poi_fused__native_batch_norm_legit_no_training_relu_26 --------------------------
	.section	.nv.info.triton_poi_fused__native_batch_norm_legit_no_training_relu_26,"",@"SHT_CUDA_INFO"
	.sectionflags	@""
	.align	4


	//----- nvinfo : EIATTR_CUDA_API_VERSION
	.align		4
        /*0000*/ 	.byte	0x04, 0x37
        /*0002*/ 	.short	(.L_11 - .L_10)
.L_10:
        /*0004*/ 	.word	0x0000007c


	//----- nvinfo : EIATTR_KPARAM_INFO
	.align		4
.L_11:
        /*0008*/ 	.byte	0x04, 0x17
        /*000a*/ 	.short	(.L_13 - .L_12)
.L_12:
        /*000c*/ 	.word	0x00000000
        /*0010*/ 	.short	0x0006
        /*0012*/ 	.short	0x0030
        /*0014*/ 	.byte	0x00, 0xf0, 0x11, 0x00


	//----- nvinfo : EIATTR_KPARAM_INFO
	.align		4
.L_13:
        /*0018*/ 	.byte	0x04, 0x17
        /*001a*/ 	.short	(.L_15 - .L_14)
.L_14:
        /*001c*/ 	.word	0x00000000
        /*0020*/ 	.short	0x0005
        /*0022*/ 	.short	0x0028
        /*0024*/ 	.byte	0x00, 0xf4, 0x21, 0x00


	//----- nvinfo : EIATTR_KPARAM_INFO
	.align		4
.L_15:
        /*0028*/ 	.byte	0x04, 0x17
        /*002a*/ 	.short	(.L_17 - .L_16)
.L_16:
        /*002c*/ 	.word	0x00000000
        /*0030*/ 	.short	0x0004
        /*0032*/ 	.short	0x0020
        /*0034*/ 	.byte	0x00, 0xf4, 0x21, 0x00


	//----- nvinfo : EIATTR_KPARAM_INFO
	.align		4
.L_17:
        /*0038*/ 	.byte	0x04, 0x17
        /*003a*/ 	.short	(.L_19 - .L_18)
.L_18:
        /*003c*/ 	.word	0x00000000
        /*0040*/ 	.short	0x0003
        /*0042*/ 	.short	0x0018
        /*0044*/ 	.byte	0x00, 0xf4, 0x21, 0x00


	//----- nvinfo : EIATTR_KPARAM_INFO
	.align		4
.L_19:
        /*0048*/ 	.byte	0x04, 0x17
        /*004a*/ 	.short	(.L_21 - .L_20)
.L_20:
        /*004c*/ 	.word	0x00000000
        /*0050*/ 	.short	0x0002
        /*0052*/ 	.short	0x0010
        /*0054*/ 	.byte	0x00, 0xf4, 0x21, 0x00


	//----- nvinfo : EIATTR_KPARAM_INFO
	.align		4
.L_21:
        /*0058*/ 	.byte	0x04, 0x17
        /*005a*/ 	.short	(.L_23 - .L_22)
.L_22:
        /*005c*/ 	.word	0x00000000
        /*0060*/ 	.short	0x0001
        /*0062*/ 	.short	0x0008
        /*0064*/ 	.byte	0x00, 0xf4, 0x21, 0x00


	//----- nvinfo : EIATTR_KPARAM_INFO
	.align		4
.L_23:
        /*0068*/ 	.byte	0x04, 0x17
        /*006a*/ 	.short	(.L_25 - .L_24)
.L_24:
        /*006c*/ 	.word	0x00000000
        /*0070*/ 	.short	0x0000
        /*0072*/ 	.short	0x0000
        /*0074*/ 	.byte	0x00, 0xf4, 0x21, 0x00


	//----- nvinfo : EIATTR_SPARSE_MMA_MASK
	.align		4
.L_25:
        /*0078*/ 	.byte	0x03, 0x50
        /*007a*/ 	.short	0x0000


	//----- nvinfo : EIATTR_MAXREG_COUNT
	.align		4
        /*007c*/ 	.byte	0x03, 0x1b
        /*007e*/ 	.short	0x00ff


	//----- nvinfo : EIATTR_EXIT_INSTR_OFFSETS
	.align		4
        /*0080*/ 	.byte	0x04, 0x1c
        /*0082*/ 	.short	(.L_27 - .L_26)


	//   ....[0]....
.L_26:
        /*0084*/ 	.word	0x00000710


	//----- nvinfo : EIATTR_REQNTID
	.align		4
.L_27:
        /*0088*/ 	.byte	0x04, 0x10
        /*008a*/ 	.short	(.L_29 - .L_28)
.L_28:
        /*008c*/ 	.word	0x00000080
        /*0090*/ 	.word	0x00000001
        /*0094*/ 	.word	0x00000001


	//----- nvinfo : EIATTR_CBANK_PARAM_SIZE
	.align		4
.L_29:
        /*0098*/ 	.byte	0x03, 0x19
        /*009a*/ 	.short	0x0034


	//----- nvinfo : EIATTR_PARAM_CBANK
	.align		4
        /*009c*/ 	.byte	0x04, 0x0a
        /*009e*/ 	.short	(.L_31 - .L_30)
	.align		4
.L_30:
        /*00a0*/ 	.word	index@(.nv.constant0.triton_poi_fused__native_batch_norm_legit_no_training_relu_26)
        /*00a4*/ 	.short	0x0210
        /*00a6*/ 	.short	0x0034


	//----- nvinfo : EIATTR_SW_WAR
	.align		4
.L_31:
        /*00a8*/ 	.byte	0x04, 0x36
        /*00aa*/ 	.short	(.L_33 - .L_32)
.L_32:
        /*00ac*/ 	.word	0x00000008
.L_33:


//--------------------- .nv.callgraph             --------------------------
	.section	.nv.callgraph,"",@"SHT_CUDA_CALLGRAPH"
	.align	4
	.sectionentsize	8
	.align		4
        /*0000*/ 	.word	0x00000000
	.align		4
        /*0004*/ 	.word	0xffffffff
	.align		4
        /*0008*/ 	.word	0x00000000
	.align		4
        /*000c*/ 	.word	0xfffffffe
	.align		4
        /*0010*/ 	.word	0x00000000
	.align		4
        /*0014*/ 	.word	0xfffffffd
	.align		4
        /*0018*/ 	.word	0x00000000
	.align		4
        /*001c*/ 	.word	0xfffffffc


//--------------------- .nv.constant4             --------------------------
	.section	.nv.constant4,"a",@progbits
	.align	8
	.align		8
.nv.constant4:
        /*0000*/ 	.dword	_$_str
	.align		8
        /*0008*/ 	.dword	_$_str_$_2


//--------------------- .text.triton_poi_fused__native_batch_norm_legit_no_training_relu_26 --------------------------
	.section	.text.triton_poi_fused__native_batch_norm_legit_no_training_relu_26,"ax",@progbits
	.align	128
        .global         triton_poi_fused__native_batch_norm_legit_no_training_relu_26
        .type           triton_poi_fused__native_batch_norm_legit_no_training_relu_26,@function
        .size           triton_poi_fused__native_batch_norm_legit_no_training_relu_26,(.L_x_1 - triton_poi_fused__native_batch_norm_legit_no_training_relu_26)
        .other          triton_poi_fused__native_batch_norm_legit_no_training_relu_26,@"STO_CUDA_ENTRY STV_DEFAULT"
triton_poi_fused__native_batch_norm_legit_no_training_relu_26:
.text.triton_poi_fused__native_batch_norm_legit_no_training_relu_26:
[----:B------:R-:W-:Y:S01]  /*0000*/  LDC R1, c[0x0][0x28] ;  /* 0x00000a00ff017b82 */ /* 0x000fe20000000800 */
[----:B------:R-:W1:Y:S07]  /*0010*/  S2R R0, SR_TID.X ;  /* 0x0000000000007919 */ /* 0x000e6e0000002100 */
[----:B------:R-:W2:Y:S01]  /*0020*/  LDC.64 R4, c[0x0][0x220] ;  /* 0x00008800ff047b82 */ /* 0x000ea20000000a00 */
[----:B------:R-:W-:Y:S01]  /*0030*/  ULDC.64 UR4, c[0x0][0x208] ;  /* 0x0000820000047ab9 */ /* 0x000fe20000000a00 */
[----:B------:R-:W3:Y:S06]  /*0040*/  S2R R7, SR_CTAID.X ;  /* 0x0000000000077919 */ /* 0x000eec0000002500 */
[----:B------:R-:W4:Y:S08]  /*0050*/  LDC.64 R12, c[0x0][0x218] ;  /* 0x00008600ff0c7b82 */ /* 0x000f300000000a00 */
[----:B------:R-:W5:Y:S08]  /*0060*/  LDC.64 R22, c[0x0][0x210] ;  /* 0x00008400ff167b82 */ /* 0x000f700000000a00 */
[----:B------:R-:W5:Y:S01]  /*0070*/  LDC.64 R20, c[0x0][0x228] ;  /* 0x00008a00ff147b82 */ /* 0x000f620000000a00 */
[----:B-1----:R-:W-:-:S07]  /*0080*/  SHF.L.U32 R0, R0, 0x2, RZ ;  /* 0x0000000200007819 */ /* 0x002fce00000006ff */
[----:B------:R-:W1:Y:S01]  /*0090*/  LDC.64 R24, c[0x0][0x230] ;  /* 0x00008c00ff187b82 */ /* 0x000e620000000a00 */
[----:B---3--:R-:W-:Y:S02]  /*00a0*/  SHF.R.S32.HI R3, RZ, 0x15, R7 ;  /* 0x00000015ff037819 */ /* 0x008fe40000011407 */
[----:B------:R-:W-:Y:S02]  /*00b0*/  LOP3.LUT R0, R0, 0x1fc, RZ, 0xc0, !PT ;  /* 0x000001fc00007812 */ /* 0x000fe400078ec0ff */
[----:B------:R-:W-:Y:S02]  /*00c0*/  SGXT R3, R3, 0x1 ;  /* 0x000000010303781a */ /* 0x000fe40000000200 */
[----:B------:R-:W-:-:S04]  /*00d0*/  LEA R0, R7, R0, 0xa ;  /* 0x0000000007007211 */ /* 0x000fc800078e50ff */
[----:B------:R-:W-:-:S04]  /*00e0*/  LEA.HI R3, R3, R0, RZ, 0x9 ;  /* 0x0000000003037211 */ /* 0x000fc800078f48ff */
[----:B------:R-:W-:-:S04]  /*00f0*/  LOP3.LUT R3, R3, 0xfffffe00, RZ, 0xc0, !PT ;  /* 0xfffffe0003037812 */ /* 0x000fc800078ec0ff */
[----:B------:R-:W-:-:S05]  /*0100*/  IADD3 R3, R0, -R3, RZ ;  /* 0x8000000300037210 */ /* 0x000fca0007ffe0ff */
[----:B--2---:R-:W-:-:S06]  /*0110*/  IMAD.WIDE R4, R3, 0x4, R4 ;  /* 0x0000000403047825 */ /* 0x004fcc00078e0204 */
[----:B------:R-:W2:Y:S01]  /*0120*/  LDG.E.EL.128 R4, desc[UR4][R4.64] ;  /* 0x0000000404047981 */ /* 0x000ea2000c2e1d00 */
[----:B----4-:R-:W-:-:S04]  /*0130*/  IMAD.WIDE R12, R3, 0x4, R12 ;  /* 0x00000004030c7825 */ /* 0x010fc800078e020c */
[----:B-----5:R-:W-:Y:S02]  /*0140*/  IMAD.WIDE R22, R0, 0x4, R22 ;  /* 0x0000000400167825 */ /* 0x020fe400078e0216 */
[----:B------:R-:W3:Y:S02]  /*0150*/  LDG.E.EL.128 R12, desc[UR4][R12.64] ;  /* 0x000000040c0c7981 */ /* 0x000ee4000c2e1d00 */
[C---:B0-----:R-:W-:Y:S02]  /*0160*/  IMAD.WIDE R20, R3.reuse, 0x4, R20 ;  /* 0x0000000403147825 */ /* 0x041fe400078e0214 */
[----:B------:R-:W3:Y:S02]  /*0170*/  LDG.E.128 R16, desc[UR4][R22.64+0x800] ;  /* 0x0008000416107981 */ /* 0x000ee4000c1e1d00 */
[----:B-1----:R-:W-:-:S04]  /*0180*/  IMAD.WIDE R24, R3, 0x4, R24 ;  /* 0x0000000403187825 */ /* 0x002fc800078e0218 */
[----:B--2---:R-:W-:Y:S01]  /*0190*/  FADD R6, R6, 9.9999997473787516356e-06 ;  /* 0x3727c5ac06067421 */ /* 0x004fe20000000000 */
[----:B------:R-:W-:Y:S01]  /*01a0*/  FADD R2, R4, 9.9999997473787516356e-06 ;  /* 0x3727c5ac04027421 */ /* 0x000fe20000000000 */
[----:B------:R-:W-:-:S03]  /*01b0*/  FADD R8, R5, 9.9999997473787516356e-06 ;  /* 0x3727c5ac05087421 */ /* 0x000fc60000000000 */
[----:B------:R-:W0:Y:S08]  /*01c0*/  MUFU.SQRT R26, R2 ;  /* 0x00000002001a7308 */ /* 0x000e300000002000 */
[----:B------:R-:W1:Y:S01]  /*01d0*/  MUFU.SQRT R6, R6 ;  /* 0x0000000600067308 */ /* 0x000e620000002000 */
[----:B0-----:R-:W-:-:S07]  /*01e0*/  FSETP.GT.AND P0, PT, R26, 8.50705917302346158658e+37, PT ;  /* 0x7e8000001a00780b */ /* 0x001fce0003f04000 */
[----:B------:R0:W2:Y:S01]  /*01f0*/  MUFU.SQRT R27, R8 ;  /* 0x00000008001b7308 */ /* 0x0000a20000002000 */
[----:B------:R-:W-:Y:S02]  /*0200*/  FSETP.GEU.AND P3, PT, R26, 1.175494350822287508e-38, PT ;  /* 0x008000001a00780b */ /* 0x000fe40003f6e000 */
[C---:B-1----:R-:W-:Y:S02]  /*0210*/  FSETP.GT.AND P2, PT, R6.reuse, 8.50705917302346158658e+37, PT ;  /* 0x7e8000000600780b */ /* 0x042fe40003f44000 */
[----:B------:R-:W-:Y:S01]  /*0220*/  FSETP.GEU.AND P5, PT, R6, 1.175494350822287508e-38, PT ;  /* 0x008000000600780b */ /* 0x000fe20003fae000 */
[----:B------:R-:W-:Y:S01]  /*0230*/  HFMA2.MMA R2, -RZ, RZ, 1.625, 0 ;  /* 0x3e800000ff027435 */ /* 0x000fe200000001ff */
[----:B0-----:R-:W4:Y:S01]  /*0240*/  LDG.E.128 R8, desc[UR4][R22.64] ;  /* 0x0000000416087981 */ /* 0x001f22000c1e1d00 */
[----:B------:R-:W-:Y:S01]  /*0250*/  @P0 FMUL R26, R26, 0.25 ;  /* 0x3e8000001a1a0820 */ /* 0x000fe20000400000 */
[----:B--2---:R-:W-:-:S05]  /*0260*/  FSETP.GT.AND P1, PT, R27, 8.50705917302346158658e+37, PT ;  /* 0x7e8000001b00780b */ /* 0x004fca0003f24000 */
[----:B------:R-:W-:Y:S01]  /*0270*/  @!P3 FMUL R26, R26, 16777216 ;  /* 0x4b8000001a1ab820 */ /* 0x000fe20000400000 */
[C---:B------:R-:W-:Y:S01]  /*0280*/  FSETP.GEU.AND P4, PT, R27.reuse, 1.175494350822287508e-38, PT ;  /* 0x008000001b00780b */ /* 0x040fe20003f8e000 */
[----:B------:R-:W-:Y:S02]  /*0290*/  @P2 FMUL R6, R6, 0.25 ;  /* 0x3e80000006062820 */ /* 0x000fe40000400000 */
[----:B------:R0:W1:Y:S01]  /*02a0*/  MUFU.RCP R5, R26 ;  /* 0x0000001a00057308 */ /* 0x0000620000001000 */
[----:B------:R-:W2:Y:S01]  /*02b0*/  LDG.E.EL.128 R20, desc[UR4][R20.64] ;  /* 0x0000000414147981 */ /* 0x000ea2000c2e1d00 */
[----:B------:R-:W-:Y:S02]  /*02c0*/  @!P5 FMUL R6, R6, 16777216 ;  /* 0x4b8000000606d820 */ /* 0x000fe40000400000 */
[----:B------:R-:W-:-:S04]  /*02d0*/  @P1 FMUL R27, R27, 0.25 ;  /* 0x3e8000001b1b1820 */ /* 0x000fc80000400000 */
[----:B------:R-:W5:Y:S02]  /*02e0*/  MUFU.RCP R6, R6 ;  /* 0x0000000600067308 */ /* 0x000f640000001000 */
[----:B------:R-:W-:Y:S01]  /*02f0*/  @!P4 FMUL R27, R27, 16777216 ;  /* 0x4b8000001b1bc820 */ /* 0x000fe20000400000 */
[----:B0-----:R-:W-:-:S05]  /*0300*/  FSEL R26, R2, 1, P0 ;  /* 0x3f800000021a7808 */ /* 0x001fca0000000000 */
[----:B------:R0:W-:Y:S01]  /*0310*/  MUFU.RCP R4, R27 ;  /* 0x0000001b00047308 */ /* 0x0001e20000001000 */
[----:B------:R-:W-:Y:S01]  /*0320*/  @!P3 FMUL R26, R26, 16777216 ;  /* 0x4b8000001a1ab820 */ /* 0x000fe20000400000 */
[----:B0-----:R-:W-:-:S03]  /*0330*/  FSEL R27, R2, 1, P2 ;  /* 0x3f800000021b7808 */ /* 0x001fc60001000000 */
[----:B-1----:R-:W-:Y:S02]  /*0340*/  FMUL R3, R5, R26 ;  /* 0x0000001a05037220 */ /* 0x002fe40000400000 */
[----:B------:R-:W-:-:S04]  /*0350*/  @!P5 FMUL R27, R27, 16777216 ;  /* 0x4b8000001b1bd820 */ /* 0x000fc80000400000 */
[----:B-----5:R-:W-:Y:S02]  /*0360*/  FMUL R5, R6, R27 ;  /* 0x0000001b06057220 */ /* 0x020fe40000400000 */
[----:B------:R-:W2:Y:S01]  /*0370*/  LDG.E.EL.128 R24, desc[UR4][R24.64] ;  /* 0x0000000418187981 */ /* 0x000ea2000c2e1d00 */
[----:B------:R-:W-:-:S04]  /*0380*/  FADD R7, R7, 9.9999997473787516356e-06 ;  /* 0x3727c5ac07077421 */ /* 0x000fc80000000000 */
[----:B------:R0:W1:Y:S01]  /*0390*/  MUFU.SQRT R28, R7 ;  /* 0x00000007001c7308 */ /* 0x0000620000002000 */
[----:B------:R-:W-:Y:S01]  /*03a0*/  FSEL R29, R2, 1, P1 ;  /* 0x3f800000021d7808 */ /* 0x000fe20000800000 */
[----:B0-----:R-:W0:Y:S01]  /*03b0*/  LDC.64 R6, c[0x0][0x238] ;  /* 0x00008e00ff067b82 */ /* 0x001e220000000a00 */
[C---:B-1----:R-:W-:Y:S02]  /*03c0*/  FSETP.GT.AND P0, PT, R28.reuse, 8.50705917302346158658e+37, PT ;  /* 0x7e8000001c00780b */ /* 0x042fe40003f04000 */
[----:B------:R-:W-:-:S11]  /*03d0*/  FSETP.GEU.AND P1, PT, R28, 1.175494350822287508e-38, PT ;  /* 0x008000001c00780b */ /* 0x000fd60003f2e000 */
[----:B------:R-:W-:-:S04]  /*03e0*/  @P0 FMUL R28, R28, 0.25 ;  /* 0x3e8000001c1c0820 */ /* 0x000fc80000400000 */
[----:B------:R-:W-:Y:S01]  /*03f0*/  @!P1 FMUL R28, R28, 16777216 ;  /* 0x4b8000001c1c9820 */ /* 0x000fe20000400000 */
[----:B------:R-:W-:-:S05]  /*0400*/  @!P4 FMUL R29, R29, 16777216 ;  /* 0x4b8000001d1dc820 */ /* 0x000fca0000400000 */
[----:B------:R-:W1:Y:S01]  /*0410*/  MUFU.RCP R28, R28 ;  /* 0x0000001c001c7308 */ /* 0x000e620000001000 */
[----:B------:R-:W-:Y:S01]  /*0420*/  FMUL R4, R4, R29 ;  /* 0x0000001d04047220 */ /* 0x000fe20000400000 */
[----:B------:R-:W-:-:S05]  /*0430*/  FSEL R29, R2, 1, P0 ;  /* 0x3f800000021d7808 */ /* 0x000fca0000000000 */
[----:B------:R-:W-:Y:S01]  /*0440*/  @!P1 FMUL R29, R29, 16777216 ;  /* 0x4b8000001d1d9820 */ /* 0x000fe20000400000 */
[----:B---3--:R-:W-:Y:S01]  /*0450*/  FADD R19, R19, -R15 ;  /* 0x8000000f13137221 */ /* 0x008fe20000000000 */
[----:B------:R-:W-:Y:S01]  /*0460*/  FADD R16, R16, -R12 ;  /* 0x8000000c10107221 */ /* 0x000fe20000000000 */
[----:B------:R-:W-:Y:S01]  /*0470*/  FADD R18, R18, -R14 ;  /* 0x8000000e12127221 */ /* 0x000fe20000000000 */
[----:B-1----:R-:W-:Y:S01]  /*0480*/  FMUL R2, R28, R29 ;  /* 0x0000001d1c027220 */ /* 0x002fe20000400000 */
[----:B------:R-:W-:Y:S01]  /*0490*/  FADD R17, R17, -R13 ;  /* 0x8000000d11117221 */ /* 0x000fe20000000000 */
[----:B----4-:R-:W-:Y:S01]  /*04a0*/  FADD R11, R11, -R15 ;  /* 0x8000000f0b0b7221 */ /* 0x010fe20000000000 */
[----:B------:R-:W-:Y:S01]  /*04b0*/  FADD R8, R8, -R12 ;  /* 0x8000000c08087221 */ /* 0x000fe20000000000 */
[----:B------:R-:W-:Y:S02]  /*04c0*/  FADD R12, R10, -R14 ;  /* 0x8000000e0a0c7221 */ /* 0x000fe40000000000 */
[C---:B------:R-:W-:Y:S01]  /*04d0*/  FMUL R10, R2.reuse, R11 ;  /* 0x0000000b020a7220 */ /* 0x040fe20000400000 */
[----:B------:R-:W-:Y:S01]  /*04e0*/  FMUL R2, R2, R19 ;  /* 0x0000001302027220 */ /* 0x000fe20000400000 */
[----:B------:R-:W-:Y:S01]  /*04f0*/  FADD R9, R9, -R13 ;  /* 0x8000000d09097221 */ /* 0x000fe20000000000 */
[C---:B------:R-:W-:Y:S01]  /*0500*/  FMUL R11, R5.reuse, R12 ;  /* 0x0000000c050b7220 */ /* 0x040fe20000400000 */
[----:B------:R-:W-:Y:S01]  /*0510*/  FMUL R5, R5, R18 ;  /* 0x0000001205057220 */ /* 0x000fe20000400000 */
[C---:B------:R-:W-:Y:S01]  /*0520*/  FMUL R15, R3.reuse, R8 ;  /* 0x00000008030f7220 */ /* 0x040fe20000400000 */
[C---:B------:R-:W-:Y:S01]  /*0530*/  FMUL R8, R4.reuse, R17 ;  /* 0x0000001104087220 */ /* 0x040fe20000400000 */
[----:B------:R-:W-:Y:S01]  /*0540*/  FMUL R13, R3, R16 ;  /* 0x00000010030d7220 */ /* 0x000fe20000400000 */
[----:B------:R-:W-:Y:S01]  /*0550*/  FMUL R12, R4, R9 ;  /* 0x00000009040c7220 */ /* 0x000fe20000400000 */
[----:B--2---:R-:W-:Y:S01]  /*0560*/  FFMA R2, R23, R2, R27 ;  /* 0x0000000217027223 */ /* 0x004fe2000000001b */
[----:B------:R-:W-:Y:S01]  /*0570*/  FFMA R5, R22, R5, R26 ;  /* 0x0000000516057223 */ /* 0x000fe2000000001a */
[----:B------:R-:W-:Y:S01]  /*0580*/  FFMA R8, R21, R8, R25 ;  /* 0x0000000815087223 */ /* 0x000fe20000000019 */
[----:B------:R-:W-:Y:S01]  /*0590*/  FFMA R10, R23, R10, R27 ;  /* 0x0000000a170a7223 */ /* 0x000fe2000000001b */
[C-C-:B------:R-:W-:Y:S01]  /*05a0*/  FFMA R3, R20.reuse, R15, R24.reuse ;  /* 0x0000000f14037223 */ /* 0x140fe20000000018 */
[----:B------:R-:W-:Y:S01]  /*05b0*/  FFMA R4, R20, R13, R24 ;  /* 0x0000000d14047223 */ /* 0x000fe20000000018 */
[----:B------:R-:W-:Y:S01]  /*05c0*/  FFMA R9, R21, R12, R25 ;  /* 0x0000000c15097223 */ /* 0x000fe20000000019 */
[----:B------:R-:W-:Y:S01]  /*05d0*/  FFMA R22, R22, R11, R26 ;  /* 0x0000000b16167223 */ /* 0x000fe2000000001a */
[----:B------:R-:W-:Y:S01]  /*05e0*/  FSETP.GEU.AND P6, PT, R2, RZ, PT ;  /* 0x000000ff0200720b */ /* 0x000fe20003fce000 */
[----:B0-----:R-:W-:Y:S01]  /*05f0*/  IMAD.WIDE R12, R0, 0x4, R6 ;  /* 0x00000004000c7825 */ /* 0x001fe200078e0206 */
[----:B------:R-:W-:-:S02]  /*0600*/  FSETP.GEU.AND P5, PT, R5, RZ, PT ;  /* 0x000000ff0500720b */ /* 0x000fc40003fae000 */
[----:B------:R-:W-:Y:S02]  /*0610*/  FSETP.GEU.AND P4, PT, R8, RZ, PT ;  /* 0x000000ff0800720b */ /* 0x000fe40003f8e000 */
[----:B------:R-:W-:Y:S02]  /*0620*/  FSETP.GEU.AND P3, PT, R10, RZ, PT ;  /* 0x000000ff0a00720b */ /* 0x000fe40003f6e000 */
[----:B------:R-:W-:Y:S02]  /*0630*/  SEL R7, R2, RZ, P6 ;  /* 0x000000ff02077207 */ /* 0x000fe40003000000 */
[----:B------:R-:W-:Y:S02]  /*0640*/  FSETP.GEU.AND P0, PT, R4, RZ, PT ;  /* 0x000000ff0400720b */ /* 0x000fe40003f0e000 */
[----:B------:R-:W-:Y:S02]  /*0650*/  FSETP.GEU.AND P2, PT, R22, RZ, PT ;  /* 0x000000ff1600720b */ /* 0x000fe40003f4e000 */
[----:B------:R-:W-:-:S02]  /*0660*/  FSETP.GEU.AND P1, PT, R9, RZ, PT ;  /* 0x000000ff0900720b */ /* 0x000fc40003f2e000 */
[----:B------:R-:W-:Y:S02]  /*0670*/  FSETP.GEU.AND P6, PT, R3, RZ, PT ;  /* 0x000000ff0300720b */ /* 0x000fe40003fce000 */
[----:B------:R-:W-:Y:S02]  /*0680*/  SEL R6, R5, RZ, P5 ;  /* 0x000000ff05067207 */ /* 0x000fe40002800000 */
[----:B------:R-:W-:Y:S02]  /*0690*/  SEL R5, R8, RZ, P4 ;  /* 0x000000ff08057207 */ /* 0x000fe40002000000 */
[----:B------:R-:W-:Y:S02]  /*06a0*/  SEL R11, R10, RZ, P3 ;  /* 0x000000ff0a0b7207 */ /* 0x000fe40001800000 */
[----:B------:R-:W-:Y:S02]  /*06b0*/  SEL R10, R22, RZ, P2 ;  /* 0x000000ff160a7207 */ /* 0x000fe40001000000 */
[----:B------:R-:W-:-:S02]  /*06c0*/  SEL R9, R9, RZ, P1 ;  /* 0x000000ff09097207 */ /* 0x000fc40000800000 */
[----:B------:R-:W-:Y:S02]  /*06d0*/  SEL R8, R3, RZ, P6 ;  /* 0x000000ff03087207 */ /* 0x000fe40003000000 */
[----:B------:R-:W-:-:S03]  /*06e0*/  SEL R4, R4, RZ, P0 ;  /* 0x000000ff04047207 */ /* 0x000fc60000000000 */
[----:B------:R-:W-:Y:S04]  /*06f0*/  STG.E.128 desc[UR4][R12.64], R8 ;  /* 0x000000080c007986 */ /* 0x000fe8000c101d04 */
[----:B------:R-:W-:Y:S01]  /*0700*/  STG.E.128 desc[UR4][R12.64+0x800], R4 ;  /* 0x000800040c007986 */ /* 0x000fe2000c101d04 */
[----:B------:R-:W-:Y:S05]  /*0710*/  EXIT ;  /* 0x000000000000794d */ /* 0x000fea0003800000 */
.L_x_0:
[----:B------:R-:W-:-:S00]  /*0720*/  BRA `(.L_x_0) ;  /* 0xfffffffc00fc7947 */ /* 0x000fc0000383ffff */
[----:B------:R-:W-:-:S00]  /*0730*/  NOP ;  /* 0x0000000000007918 */ /* 0x000fc00000000000 */
        /* <DEDUP_REMOVED lines=12> */
.L_x_1:


//--------------------- .nv.global.init           --------------------------
	.section	.nv.global.init,"aw",@progbits
.nv.global.init:
	.type		_$_str,@object
	.size		_$_str,(_$_str_$_2 - _$_str)
_$_str:
        /*0000*/ 	.byte	0x5f, 0x5f, 0x43, 0x55, 0x44, 0x41, 0x5f, 0x46, 0x54, 0x5a, 0x00
	.type		_$_str_$_2,@object
	.size		_$_str_$_2,(.L_1 - _$_str_$_2)
_$_str_$_2:
        /*000b*/ 	.byte	0x5f, 0x5f, 0x43, 0x55, 0x44, 0x41, 0x5f, 0x50, 0x52, 0x45, 0x43, 0x5f, 0x53, 0x51, 0x52, 0x54
        /*001b*/ 	.byte	0x00
.L_1:


//--------------------- .nv.constant0.triton_poi_fused__native_batch_norm_legit_no_training_relu_26 --------------------------
	.section	.nv.constant0.triton_poi_fused__native_batch_norm_legit_no_training_relu_26,"a",@progbits
	.sectionflags	@""
	.align	4
.nv.constant0.triton_poi_fused__native_batch_norm_legit_no_training_relu_26:
	.zero		580
